	.headerflags	@"EF_CUDA_TEXMODE_UNIFIED EF_CUDA_64BIT_ADDRESS EF_CUDA_ACCELERATORS EF_CUDA_SM90 EF_CUDA_VIRTUAL_SM(EF_CUDA_SM90)"
	.elftype	@"ET_EXEC"


//--------------------- .nv.info                  --------------------------
	.section	.nv.info,"",@"SHT_CUDA_INFO"
	.align	4


	//----- nvinfo : EIATTR_REGCOUNT
	.align		4
        /*0000*/ 	.byte	0x04, 0x2f
        /*0002*/ 	.short	(.L_3 - .L_2)
	.align		4
.L_2:
        /*0004*/ 	.word	index@(triton_poi_fused__native_batch_norm_legit_no_training_convolution_hardtanh_7)
        /*0008*/ 	.word	0x00000014


	//----- nvinfo : EIATTR_MIN_STACK_SIZE
	.align		4
.L_3:
        /*000c*/ 	.byte	0x04, 0x12
        /*000e*/ 	.short	(.L_5 - .L_4)
	.align		4
.L_4:
        /*0010*/ 	.word	index@(triton_poi_fused__native_batch_norm_legit_no_training_convolution_hardtanh_7)
        /*0014*/ 	.word	0x00000000


	//----- nvinfo : EIATTR_FRAME_SIZE
	.align		4
.L_5:
        /*0018*/ 	.byte	0x04, 0x11
        /*001a*/ 	.short	(.L_7 - .L_6)
	.align		4
.L_6:
        /*001c*/ 	.word	index@(triton_poi_fused__native_batch_norm_legit_no_training_convolution_hardtanh_7)
        /*0020*/ 	.word	0x00000000


	//----- nvinfo : EIATTR_MIN_STACK_SIZE
	.align		4
.L_7:
        /*0024*/ 	.byte	0x04, 0x12
        /*0026*/ 	.short	(.L_9 - .L_8)
	.align		4
.L_8:
        /*0028*/ 	.word	index@(triton_poi_fused__native_batch_norm_legit_no_training_convolution_hardtanh_7)
        /*002c*/ 	.word	0x00000000
.L_9:


//--------------------- .nv.info.triton_poi_fused__native_batch_norm_legit_no_training_convolution_hardtanh_7 --------------------------
	.section	.nv.info.triton_poi_fused__native_batch_norm_legit_no_training_convolution_hardtanh_7,"",@"SHT_CUDA_INFO"
	.sectionflags	@""
	.align	4


	//----- nvinfo : EIATTR_CUDA_API_VERSION
	.align		4
        /*0000*/ 	.byte	0x04, 0x37
        /*0002*/ 	.short	(.L_11 - .L_10)
.L_10:
        /*0004*/ 	.word	0x0000007c


	//----- nvinfo : EIATTR_KPARAM_INFO
	.align		4
.L_11:
        /*0008*/ 	.byte	0x04, 0x17
        /*000a*/ 	.short	(.L_13 - .L_12)
.L_12:
        /*000c*/ 	.word	0x00000000
        /*0010*/ 	.short	0x0007
        /*0012*/ 	.short	0x0038
        /*0014*/ 	.byte	0x00, 0xf0, 0x11, 0x00


	//----- nvinfo : EIATTR_KPARAM_INFO
	.align		4
.L_13:
        /*0018*/ 	.byte	0x04, 0x17
        /*001a*/ 	.short	(.L_15 - .L_14)
.L_14:
        /*001c*/ 	.word	0x00000000
        /*0020*/ 	.short	0x0006
        /*0022*/ 	.short	0x0030
        /*0024*/ 	.byte	0x00, 0xf4, 0x21, 0x00


	//----- nvinfo : EIATTR_KPARAM_INFO
	.align		4
.L_15:
        /*0028*/ 	.byte	0x04, 0x17
        /*002a*/ 	.short	(.L_17 - .L_16)
.L_16:
        /*002c*/ 	.word	0x00000000
        /*0030*/ 	.short	0x0005
        /*0032*/ 	.short	0x0028
        /*0034*/ 	.byte	0x00, 0xf4, 0x21, 0x00


	//----- nvinfo : EIATTR_KPARAM_INFO
	.align		4
.L_17:
        /*0038*/ 	.byte	0x04, 0x17
        /*003a*/ 	.short	(.L_19 - .L_18)
.L_18:
        /*003c*/ 	.word	0x00000000
        /*0040*/ 	.short	0x0004
        /*0042*/ 	.short	0x0020
        /*0044*/ 	.byte	0x00, 0xf4, 0x21, 0x00


	//----- nvinfo : EIATTR_KPARAM_INFO
	.align		4
.L_19:
        /*0048*/ 	.byte	0x04, 0x17
        /*004a*/ 	.short	(.L_21 - .L_20)
.L_20:
        /*004c*/ 	.word	0x00000000
        /*0050*/ 	.short	0x0003
        /*0052*/ 	.short	0x0018
        /*0054*/ 	.byte	0x00, 0xf4, 0x21, 0x00


	//----- nvinfo : EIATTR_KPARAM_INFO
	.align		4
.L_21:
        /*0058*/ 	.byte	0x04, 0x17
        /*005a*/ 	.short	(.L_23 - .L_22)
.L_22:
        /*005c*/ 	.word	0x00000000
        /*0060*/ 	.short	0x0002
        /*0062*/ 	.short	0x0010
        /*0064*/ 	.byte	0x00, 0xf4, 0x21, 0x00


	//----- nvinfo : EIATTR_KPARAM_INFO
	.align		4
.L_23:
        /*0068*/ 	.byte	0x04, 0x17
        /*006a*/ 	.short	(.L_25 - .L_24)
.L_24:
        /*006c*/ 	.word	0x00000000
        /*0070*/ 	.short	0x0001
        /*0072*/ 	.short	0x0008
        /*0074*/ 	.byte	0x00, 0xf4, 0x21, 0x00


	//----- nvinfo : EIATTR_KPARAM_INFO
	.align		4
.L_25:
        /*0078*/ 	.byte	0x04, 0x17
        /*007a*/ 	.short	(.L_27 - .L_26)
.L_26:
        /*007c*/ 	.word	0x00000000
        /*0080*/ 	.short	0x0000
        /*0082*/ 	.short	0x0000
        /*0084*/ 	.byte	0x00, 0xf4, 0x21, 0x00


	//----- nvinfo : EIATTR_SPARSE_MMA_MASK
	.align		4
.L_27:
        /*0088*/ 	.byte	0x03, 0x50
        /*008a*/ 	.short	0x0000


	//----- nvinfo : EIATTR_MAXREG_COUNT
	.align		4
        /*008c*/ 	.byte	0x03, 0x1b
        /*008e*/ 	.short	0x00ff


	//----- nvinfo : EIATTR_EXIT_INSTR_OFFSETS
	.align		4
        /*0090*/ 	.byte	0x04, 0x1c
        /*0092*/ 	.short	(.L_29 - .L_28)


	//   ....[0]....
.L_28:
        /*0094*/ 	.word	0x00000420


	//----- nvinfo : EIATTR_REQNTID
	.align		4
.L_29:
        /*0098*/ 	.byte	0x04, 0x10
        /*009a*/ 	.short	(.L_31 - .L_30)
.L_30:
        /*009c*/ 	.word	0x00000100
        /*00a0*/ 	.word	0x00000001
        /*00a4*/ 	.word	0x00000001


	//----- nvinfo : EIATTR_CBANK_PARAM_SIZE
	.align		4
.L_31:
        /*00a8*/ 	.byte	0x03, 0x19
        /*00aa*/ 	.short	0x003c


	//----- nvinfo : EIATTR_PARAM_CBANK
	.align		4
        /*00ac*/ 	.byte	0x04, 0x0a
        /*00ae*/ 	.short	(.L_33 - .L_32)
	.align		4
.L_32:
        /*00b0*/ 	.word	index@(.nv.constant0.triton_poi_fused__native_batch_norm_legit_no_training_convolution_hardtanh_7)
        /*00b4*/ 	.short	0x0210
        /*00b6*/ 	.short	0x003c


	//----- nvinfo : EIATTR_SW_WAR
	.align		4
.L_33:
        /*00b8*/ 	.byte	0x04, 0x36
        /*00ba*/ 	.short	(.L_35 - .L_34)
.L_34:
        /*00bc*/ 	.word	0x00000008
.L_35:


//--------------------- .nv.callgraph             --------------------------
	.section	.nv.callgraph,"",@"SHT_CUDA_CALLGRAPH"
	.align	4
	.sectionentsize	8
	.align		4
        /*0000*/ 	.word	0x00000000
	.align		4
        /*0004*/ 	.word	0xffffffff
	.align		4
        /*0008*/ 	.word	0x00000000
	.align		4
        /*000c*/ 	.word	0xfffffffe
	.align		4
        /*0010*/ 	.word	0x00000000
	.align		4
        /*0014*/ 	.word	0xfffffffd
	.align		4
        /*0018*/ 	.word	0x00000000
	.align		4
        /*001c*/ 	.word	0xfffffffc


//--------------------- .nv.constant4             --------------------------
	.section	.nv.constant4,"a",@progbits
	.align	8
	.align		8
.nv.constant4:
        /*0000*/ 	.dword	_$_str
	.align		8
        /*0008*/ 	.dword	_$_str_$_2


//--------------------- .text.triton_poi_fused__native_batch_norm_legit_no_training_convolution_hardtanh_7 --------------------------
	.section	.text.triton_poi_fused__native_batch_norm_legit_no_training_convolution_hardtanh_7,"ax",@progbits
	.align	128
        .global         triton_poi_fused__native_batch_norm_legit_no_training_convolution_hardtanh_7
        .type           triton_poi_fused__native_batch_norm_legit_no_training_convolution_hardtanh_7,@function
        .size           triton_poi_fused__native_batch_norm_legit_no_training_convolution_hardtanh_7,(.L_x_1 - triton_poi_fused__native_batch_norm_legit_no_training_convolution_hardtanh_7)
        .other          triton_poi_fused__native_batch_norm_legit_no_training_convolution_hardtanh_7,@"STO_CUDA_ENTRY STV_DEFAULT"
triton_poi_fused__native_batch_norm_legit_no_training_convolution_hardtanh_7:
.text.triton_poi_fused__native_batch_norm_legit_no_training_convolution_hardtanh_7:
[----:B------:R-:W-:Y:S01]  /*0000*/  LDC R1, c[0x0][0x28] ;  /* 0x00000a00ff017b82 */ /* 0x000fe20000000800 */
[----:B------:R-:W1:Y:S07]  /*0010*/  S2R R0, SR_TID.X ;  /* 0x0000000000007919 */ /* 0x000e6e0000002100 */
[----:B------:R-:W2:Y:S01]  /*0020*/  LDC.64 R12, c[0x0][0x228] ;  /* 0x00008a00ff0c7b82 */ /* 0x000ea20000000a00 */
[----:B------:R-:W-:Y:S01]  /*0030*/  ULDC.64 UR4, c[0x0][0x208] ;  /* 0x0000820000047ab9 */ /* 0x000fe20000000a00 */
[----:B------:R-:W3:Y:S06]  /*0040*/  S2R R5, SR_CTAID.X ;  /* 0x0000000000057919 */ /* 0x000eec0000002500 */
[----:B------:R-:W4:Y:S08]  /*0050*/  LDC.64 R8, c[0x0][0x218] ;  /* 0x00008600ff087b82 */ /* 0x000f300000000a00 */
[----:B------:R-:W5:Y:S08]  /*0060*/  LDC.64 R10, c[0x0][0x220] ;  /* 0x00008800ff0a7b82 */ /* 0x000f700000000a00 */
[----:B------:R-:W4:Y:S01]  /*0070*/  LDC.64 R14, c[0x0][0x230] ;  /* 0x00008c00ff0e7b82 */ /* 0x000f220000000a00 */
[----:B-1----:R-:W-:Y:S01]  /*0080*/  IMAD.SHL.U32 R0, R0, 0x2, RZ ;  /* 0x0000000200007824 */ /* 0x002fe200078e00ff */
[----:B---3--:R-:W-:-:S04]  /*0090*/  SHF.R.S32.HI R3, RZ, 0x16, R5 ;  /* 0x00000016ff037819 */ /* 0x008fc80000011405 */
[----:B------:R-:W-:Y:S02]  /*00a0*/  LOP3.LUT R0, R0, 0x1fe, RZ, 0xc0, !PT ;  /* 0x000001fe00007812 */ /* 0x000fe400078ec0ff */
[----:B------:R-:W-:-:S03]  /*00b0*/  SGXT R3, R3, 0x1 ;  /* 0x000000010303781a */ /* 0x000fc60000000200 */
[----:B------:R-:W-:Y:S02]  /*00c0*/  IMAD R0, R5, 0x200, R0 ;  /* 0x0000020005007824 */ /* 0x000fe400078e0200 */
[----:B------:R-:W1:Y:S03]  /*00d0*/  LDC.64 R4, c[0x0][0x238] ;  /* 0x00008e00ff047b82 */ /* 0x000e660000000a00 */
[----:B------:R-:W-:-:S04]  /*00e0*/  LEA.HI R3, R3, R0, RZ, 0x6 ;  /* 0x0000000003037211 */ /* 0x000fc800078f30ff */
[--C-:B------:R-:W-:Y:S02]  /*00f0*/  SHF.R.S32.HI R2, RZ, 0x6, R3.reuse ;  /* 0x00000006ff027819 */ /* 0x100fe40000011403 */
[----:B------:R-:W-:-:S04]  /*0100*/  SHF.R.S32.HI R3, RZ, 0x1f, R3 ;  /* 0x0000001fff037819 */ /* 0x000fc80000011403 */
[----:B------:R-:W-:-:S04]  /*0110*/  LEA.HI R3, R3, R2, RZ, 0xa ;  /* 0x0000000203037211 */ /* 0x000fc800078f50ff */
[----:B------:R-:W-:-:S04]  /*0120*/  LOP3.LUT R3, R3, 0xfffffc00, RZ, 0xc0, !PT ;  /* 0xfffffc0003037812 */ /* 0x000fc800078ec0ff */
[----:B------:R-:W-:Y:S02]  /*0130*/  IADD3 R17, R2, -R3, RZ ;  /* 0x8000000302117210 */ /* 0x000fe40007ffe0ff */
[----:B------:R-:W3:Y:S03]  /*0140*/  LDC.64 R2, c[0x0][0x210] ;  /* 0x00008400ff027b82 */ /* 0x000ee60000000a00 */
[----:B--2---:R-:W-:-:S05]  /*0150*/  IMAD.WIDE R12, R17, 0x4, R12 ;  /* 0x00000004110c7825 */ /* 0x004fca00078e020c */
[----:B------:R2:W2:Y:S01]  /*0160*/  LDG.E.EL R16, desc[UR4][R12.64] ;  /* 0x000000040c107981 */ /* 0x0004a2000c2e1900 */
[----:B----4-:R-:W-:-:S04]  /*0170*/  IMAD.WIDE R8, R17, 0x4, R8 ;  /* 0x0000000411087825 */ /* 0x010fc800078e0208 */
[----:B-----5:R-:W-:Y:S02]  /*0180*/  IMAD.WIDE R10, R17, 0x4, R10 ;  /* 0x00000004110a7825 */ /* 0x020fe400078e020a */
[----:B------:R4:W5:Y:S04]  /*0190*/  LDG.E.EL R8, desc[UR4][R8.64] ;  /* 0x0000000408087981 */ /* 0x000968000c2e1900 */
[----:B------:R-:W5:Y:S01]  /*01a0*/  LDG.E.EL R10, desc[UR4][R10.64] ;  /* 0x000000040a0a7981 */ /* 0x000f62000c2e1900 */
[----:B---3--:R-:W-:-:S05]  /*01b0*/  IMAD.WIDE R2, R0, 0x4, R2 ;  /* 0x0000000400027825 */ /* 0x008fca00078e0202 */
[----:B------:R-:W5:Y:S01]  /*01c0*/  LDG.E.64 R6, desc[UR4][R2.64] ;  /* 0x0000000402067981 */ /* 0x000f62000c1e1b00 */
[----:B0-2---:R-:W-:-:S04]  /*01d0*/  IMAD.WIDE R12, R17, 0x4, R14 ;  /* 0x00000004110c7825 */ /* 0x005fc800078e020e */
[----:B-1----:R-:W-:Y:S02]  /*01e0*/  IMAD.WIDE R4, R17, 0x4, R4 ;  /* 0x0000000411047825 */ /* 0x002fe400078e0204 */
[----:B------:R-:W2:Y:S04]  /*01f0*/  LDG.E.EL R12, desc[UR4][R12.64] ;  /* 0x000000040c0c7981 */ /* 0x000ea8000c2e1900 */
[----:B------:R0:W2:Y:S01]  /*0200*/  LDG.E.EL R15, desc[UR4][R4.64] ;  /* 0x00000004040f7981 */ /* 0x0000a2000c2e1900 */
[----:B----4-:R-:W-:Y:S01]  /*0210*/  HFMA2.MMA R9, -RZ, RZ, 1.625, 0 ;  /* 0x3e800000ff097435 */ /* 0x010fe200000001ff */
[----:B------:R-:W-:-:S04]  /*0220*/  FADD R16, R16, 9.9999997473787516356e-06 ;  /* 0x3727c5ac10107421 */ /* 0x000fc80000000000 */
[----:B------:R-:W1:Y:S02]  /*0230*/  MUFU.SQRT R14, R16 ;  /* 0x00000010000e7308 */ /* 0x000e640000002000 */
[C---:B-1----:R-:W-:Y:S02]  /*0240*/  FSETP.GT.AND P0, PT, R14.reuse, 8.50705917302346158658e+37, PT ;  /* 0x7e8000000e00780b */ /* 0x042fe40003f04000 */
[----:B------:R-:W-:-:S11]  /*0250*/  FSETP.GEU.AND P1, PT, R14, 1.175494350822287508e-38, PT ;  /* 0x008000000e00780b */ /* 0x000fd60003f2e000 */
[----:B------:R-:W-:-:S04]  /*0260*/  @P0 FMUL R14, R14, 0.25 ;  /* 0x3e8000000e0e0820 */ /* 0x000fc80000400000 */
[----:B------:R-:W-:-:S06]  /*0270*/  @!P1 FMUL R14, R14, 16777216 ;  /* 0x4b8000000e0e9820 */ /* 0x000fcc0000400000 */
[----:B------:R-:W1:Y:S01]  /*0280*/  MUFU.RCP R14, R14 ;  /* 0x0000000e000e7308 */ /* 0x000e620000001000 */
[----:B------:R-:W-:Y:S01]  /*0290*/  FSEL R9, R9, 1, P0 ;  /* 0x3f80000009097808 */ /* 0x000fe20000000000 */
[--C-:B-----5:R-:W-:Y:S01]  /*02a0*/  FADD R6, R6, R8.reuse ;  /* 0x0000000806067221 */ /* 0x120fe20000000000 */
[----:B------:R-:W-:-:S03]  /*02b0*/  FADD R7, R7, R8 ;  /* 0x0000000807077221 */ /* 0x000fc60000000000 */
[----:B------:R-:W-:Y:S01]  /*02c0*/  @!P1 FMUL R9, R9, 16777216 ;  /* 0x4b80000009099820 */ /* 0x000fe20000400000 */
[C---:B0-----:R-:W-:Y:S01]  /*02d0*/  FADD R4, -R10.reuse, R6 ;  /* 0x000000060a047221 */ /* 0x041fe20000000100 */
[----:B------:R-:W-:Y:S02]  /*02e0*/  FADD R10, -R10, R7 ;  /* 0x000000070a0a7221 */ /* 0x000fe40000000100 */
[----:B-1----:R-:W-:-:S04]  /*02f0*/  FMUL R9, R14, R9 ;  /* 0x000000090e097220 */ /* 0x002fc80000400000 */
[-C--:B------:R-:W-:Y:S01]  /*0300*/  FMUL R8, R4, R9.reuse ;  /* 0x0000000904087220 */ /* 0x080fe20000400000 */
[----:B------:R-:W-:Y:S01]  /*0310*/  FMUL R10, R10, R9 ;  /* 0x000000090a0a7220 */ /* 0x000fe20000400000 */
[----:B------:R-:W0:Y:S02]  /*0320*/  LDC.64 R4, c[0x0][0x240] ;  /* 0x00009000ff047b82 */ /* 0x000e240000000a00 */
[C-C-:B--2---:R-:W-:Y:S01]  /*0330*/  FFMA R8, R12.reuse, R8, R15.reuse ;  /* 0x000000080c087223 */ /* 0x144fe2000000000f */
[----:B------:R-:W-:-:S04]  /*0340*/  FFMA R10, R12, R10, R15 ;  /* 0x0000000a0c0a7223 */ /* 0x000fc8000000000f */
[----:B------:R-:W-:Y:S02]  /*0350*/  FSETP.GTU.AND P0, PT, R8, RZ, PT ;  /* 0x000000ff0800720b */ /* 0x000fe40003f0c000 */
[----:B------:R-:W-:Y:S02]  /*0360*/  FSETP.GTU.AND P1, PT, R10, RZ, PT ;  /* 0x000000ff0a00720b */ /* 0x000fe40003f2c000 */
[----:B------:R-:W-:Y:S02]  /*0370*/  FSEL R8, R8, RZ, P0 ;  /* 0x000000ff08087208 */ /* 0x000fe40000000000 */
[----:B------:R-:W-:Y:S02]  /*0380*/  FSEL R9, R10, RZ, P1 ;  /* 0x000000ff0a097208 */ /* 0x000fe40000800000 */
[----:B------:R-:W-:Y:S02]  /*0390*/  FSETP.GEU.AND P2, PT, R8, 6, PT ;  /* 0x40c000000800780b */ /* 0x000fe40003f4e000 */
[----:B------:R-:W-:-:S02]  /*03a0*/  FSETP.GEU.AND P3, PT, R9, 6, PT ;  /* 0x40c000000900780b */ /* 0x000fc40003f6e000 */
[----:B------:R-:W-:Y:S02]  /*03b0*/  FSETP.NAN.AND P0, PT, R8, R8, PT ;  /* 0x000000080800720b */ /* 0x000fe40003f08000 */
[----:B------:R-:W-:Y:S01]  /*03c0*/  FSETP.NAN.AND P1, PT, R9, R9, PT ;  /* 0x000000090900720b */ /* 0x000fe20003f28000 */
[----:B0-----:R-:W-:-:S06]  /*03d0*/  IMAD.WIDE R4, R0, 0x4, R4 ;  /* 0x0000000400047825 */ /* 0x001fcc00078e0204 */
[----:B------:R-:W-:Y:S02]  /*03e0*/  @P2 SEL R8, R8, 0x40c00000, P0 ;  /* 0x40c0000008082807 */ /* 0x000fe40000000000 */
[----:B------:R-:W-:Y:S01]  /*03f0*/  @P3 SEL R9, R9, 0x40c00000, P1 ;  /* 0x40c0000009093807 */ /* 0x000fe20000800000 */
[----:B------:R-:W-:Y:S04]  /*0400*/  STG.E.64 desc[UR4][R2.64], R6 ;  /* 0x0000000602007986 */ /* 0x000fe8000c101b04 */
[----:B------:R-:W-:Y:S01]  /*0410*/  STG.E.64 desc[UR4][R4.64], R8 ;  /* 0x0000000804007986 */ /* 0x000fe2000c101b04 */
[----:B------:R-:W-:Y:S05]  /*0420*/  EXIT ;  /* 0x000000000000794d */ /* 0x000fea0003800000 */
.L_x_0:
[----:B------:R-:W-:-:S00]  /*0430*/  BRA `(.L_x_0) ;  /* 0xfffffffc00fc7947 */ /* 0x000fc0000383ffff */
[----:B------:R-:W-:-:S00]  /*0440*/  NOP ;  /* 0x0000000000007918 */ /* 0x000fc00000000000 */
        /* <DEDUP_REMOVED lines=11> */
.L_x_1:


//--------------------- .nv.global.init           --------------------------
	.section	.nv.global.init,"aw",@progbits
.nv.global.init:
	.type		_$_str,@object
	.size		_$_str,(_$_str_$_2 - _$_str)
_$_str:
        /*0000*/ 	.byte	0x5f, 0x5f, 0x43, 0x55, 0x44, 0x41, 0x5f, 0x46, 0x54, 0x5a, 0x00
	.type		_$_str_$_2,@object
	.size		_$_str_$_2,(.L_1 - _$_str_$_2)
_$_str_$_2:
        /*000b*/ 	.byte	0x5f, 0x5f, 0x43, 0x55, 0x44, 0x41, 0x5f, 0x50, 0x52, 0x45, 0x43, 0x5f, 0x53, 0x51, 0x52, 0x54
        /*001b*/ 	.byte	0x00
.L_1:


//--------------------- .nv.constant0.triton_poi_fused__native_batch_norm_legit_no_training_convolution_hardtanh_7 --------------------------
	.section	.nv.constant0.triton_poi_fused__native_batch_norm_legit_no_training_convolution_hardtanh_7,"a",@progbits
	.sectionflags	@""
	.align	4
.nv.constant0.triton_poi_fused__native_batch_norm_legit_no_training_convolution_hardtanh_7:
	.zero		588
